//
// Generated by NVIDIA NVVM Compiler
//
// Compiler Build ID: CL-36424714
// Cuda compilation tools, release 13.0, V13.0.88
// Based on NVVM 20.0.0
//

.version 9.0
.target sm_100
.address_size 64


.func  (.param .b32 func_retval0) _Z9factoriali(
	.param .b32 _Z9factoriali_param_0
)
{
	.reg .pred 	%p<6>;
	.reg .b32 	%r<44>;

	ld.param.u32 	%r41, [_Z9factoriali_param_0];
	setp.lt.s32 	%p1, %r41, 2;
	mov.b32 	%r43, 1;
	@%p1 bra 	$L__BB0_8;
	add.s32 	%r35, %r41, -1;
	add.s32 	%r26, %r41, -2;
	and.b32  	%r2, %r35, 3;
	setp.lt.u32 	%p2, %r26, 3;
	mov.b32 	%r43, 1;
	@%p2 bra 	$L__BB0_5;
	and.b32  	%r28, %r35, -4;
	neg.s32 	%r34, %r28;
	mov.b32 	%r43, 1;
$L__BB0_3:
	add.s32 	%r29, %r35, -2;
	mad.lo.s32 	%r30, %r43, %r35, %r43;
	add.s32 	%r31, %r35, -1;
	mul.lo.s32 	%r32, %r35, %r30;
	mul.lo.s32 	%r33, %r31, %r32;
	mul.lo.s32 	%r43, %r29, %r33;
	add.s32 	%r35, %r35, -4;
	add.s32 	%r34, %r34, 4;
	setp.ne.s32 	%p3, %r34, 0;
	@%p3 bra 	$L__BB0_3;
	add.s32 	%r41, %r35, 1;
$L__BB0_5:
	setp.eq.s32 	%p4, %r2, 0;
	@%p4 bra 	$L__BB0_8;
	neg.s32 	%r40, %r2;
$L__BB0_7:
	.pragma "nounroll";
	add.s32 	%r18, %r41, -1;
	mul.lo.s32 	%r43, %r41, %r43;
	add.s32 	%r40, %r40, 1;
	setp.ne.s32 	%p5, %r40, 0;
	mov.u32 	%r41, %r18;
	@%p5 bra 	$L__BB0_7;
$L__BB0_8:
	st.param.b32 	[func_retval0], %r43;
	ret;

}
	// .globl	_Z13processMatrixPi
.visible .entry _Z13processMatrixPi(
	.param .u64 .ptr .align 1 _Z13processMatrixPi_param_0
)
{
	.reg .pred 	%p<6>;
	.reg .b32 	%r<31>;
	.reg .b64 	%rd<5>;

	ld.param.u64 	%rd2, [_Z13processMatrixPi_param_0];
	mov.u32 	%r10, %ctaid.x;
	mov.u32 	%r11, %ntid.x;
	mov.u32 	%r12, %tid.x;
	mad.lo.s32 	%r1, %r10, %r11, %r12;
	setp.gt.s32 	%p1, %r1, 15;
	@%p1 bra 	$L__BB1_8;
	cvta.to.global.u64 	%rd3, %rd2;
	shr.s32 	%r13, %r1, 31;
	shr.u32 	%r14, %r13, 30;
	add.s32 	%r15, %r1, %r14;
	shr.s32 	%r2, %r15, 2;
	and.b32  	%r16, %r15, -4;
	sub.s32 	%r3, %r1, %r16;
	mul.wide.s32 	%rd4, %r1, 4;
	add.s64 	%rd1, %rd3, %rd4;
	ld.global.u32 	%r29, [%rd1];
	setp.ne.s32 	%p2, %r2, %r3;
	@%p2 bra 	$L__BB1_3;
	mov.b32 	%r27, 0;
	st.global.u32 	[%rd1], %r27;
	bra.uni 	$L__BB1_8;
$L__BB1_3:
	setp.lt.s32 	%p3, %r2, %r3;
	@%p3 bra 	$L__BB1_9;
	setp.eq.s32 	%p4, %r29, 0;
	mov.b32 	%r30, 0;
	@%p4 bra 	$L__BB1_7;
	mov.b32 	%r30, 0;
$L__BB1_6:
	mul.hi.s32 	%r19, %r29, 1717986919;
	shr.u32 	%r20, %r19, 31;
	shr.s32 	%r21, %r19, 2;
	add.s32 	%r8, %r21, %r20;
	mul.lo.s32 	%r22, %r8, 10;
	sub.s32 	%r23, %r29, %r22;
	add.s32 	%r30, %r30, %r23;
	add.s32 	%r24, %r29, 9;
	setp.gt.u32 	%p5, %r24, 18;
	mov.u32 	%r29, %r8;
	@%p5 bra 	$L__BB1_6;
$L__BB1_7:
	st.global.u32 	[%rd1], %r30;
$L__BB1_8:
	ret;
$L__BB1_9:
	{ // callseq 0, 0
	.param .b32 param0;
	st.param.b32 	[param0], %r29;
	.param .b32 retval0;
	call.uni (retval0), 
	_Z9factoriali, 
	(
	param0
	);
	ld.param.b32 	%r25, [retval0];
	} // callseq 0
	st.global.u32 	[%rd1], %r25;
	bra.uni 	$L__BB1_8;

}


// ===== COMPILED SASS (sm_100) =====

	.target	sm_100

	.elftype	@"ET_EXEC"


//--------------------- .note.nv.tkinfo           --------------------------
	.section	.note.nv.tkinfo,"",@"SHT_NOTE"
	.sectionflags	@"SHF_NOTE_NV_TKINFO"
	.tkinfo
        /*0018*/ 	.word	0x00000002
        /*0030*/ 	.string	""
        /*0030*/ 	.string	"ptxas"
        /*0030*/ 	.string	"Cuda compilation tools, release 13.0, V13.0.88"
        /*0030*/ 	.string	"Build cuda_13.0.r13.0/compiler.36424714_0"
        /*0030*/ 	.string	"-arch sm_100 -m 64 "



//--------------------- .note.nv.cuinfo           --------------------------
	.section	.note.nv.cuinfo,"",@"SHT_NOTE"
	.sectionflags	@"SHF_NOTE_NV_CUINFO"
        /*0018*/ 	.short	0x0002
        /*001a*/ 	.short	0x0064
        /*001c*/ 	.short	0x0082
	.zero		2


//--------------------- .nv.info                  --------------------------
	.section	.nv.info,"",@"SHT_CUDA_INFO"
	.align	4


	//----- nvinfo : EIATTR_REGCOUNT
	.align		4
        /*0000*/ 	.byte	0x04, 0x2f
        /*0002*/ 	.short	(.L_1 - .L_0)
	.align		4
.L_0:
        /*0004*/ 	.word	index@(_Z13processMatrixPi)
        /*0008*/ 	.word	0x0000000d


	//----- nvinfo : EIATTR_FRAME_SIZE
	.align		4
.L_1:
        /*000c*/ 	.byte	0x04, 0x11
        /*000e*/ 	.short	(.L_3 - .L_2)
	.align		4
.L_2:
        /*0010*/ 	.word	index@($_Z13processMatrixPi$_Z9factoriali)
        /*0014*/ 	.word	0x00000000


	//----- nvinfo : EIATTR_FRAME_SIZE
	.align		4
.L_3:
        /*0018*/ 	.byte	0x04, 0x11
        /*001a*/ 	.short	(.L_5 - .L_4)
	.align		4
.L_4:
        /*001c*/ 	.word	index@(_Z13processMatrixPi)
        /*0020*/ 	.word	0x00000000


	//----- nvinfo : EIATTR_MIN_STACK_SIZE
	.align		4
.L_5:
        /*0024*/ 	.byte	0x04, 0x12
        /*0026*/ 	.short	(.L_7 - .L_6)
	.align		4
.L_6:
        /*0028*/ 	.word	index@(_Z13processMatrixPi)
        /*002c*/ 	.word	0x00000000
.L_7:


//--------------------- .nv.compat                --------------------------
	.section	.nv.compat,"",@"SHT_CUDA_COMPAT_INFO"
	.align	4
        /*0000*/ 	.byte	0x02, 0x09, 0x00, 0x00, 0x02, 0x02, 0x01, 0x00, 0x02, 0x05, 0x05, 0x00, 0x03, 0x07, 0x01, 0x01
        /*0010*/ 	.byte	0x02, 0x03, 0x00, 0x00, 0x02, 0x06, 0x01, 0x00, 0x04, 0x0b, 0x08, 0x00, 0x09, 0x00, 0x00, 0x00
        /*0020*/ 	.byte	0x00, 0x00, 0x00, 0x00


//--------------------- .nv.info._Z13processMatrixPi --------------------------
	.section	.nv.info._Z13processMatrixPi,"",@"SHT_CUDA_INFO"
	.sectionflags	@""
	.align	4


	//----- nvinfo : EIATTR_CUDA_API_VERSION
	.align		4
        /*0000*/ 	.byte	0x04, 0x37
        /*0002*/ 	.short	(.L_9 - .L_8)
.L_8:
        /*0004*/ 	.word	0x00000082


	//----- nvinfo : EIATTR_KPARAM_INFO
	.align		4
.L_9:
        /*0008*/ 	.byte	0x04, 0x17
        /*000a*/ 	.short	(.L_11 - .L_10)
.L_10:
        /*000c*/ 	.word	0x00000000
        /*0010*/ 	.short	0x0000
        /*0012*/ 	.short	0x0000
        /*0014*/ 	.byte	0x00, 0xf5, 0x21, 0x00


	//----- nvinfo : EIATTR_SPARSE_MMA_MASK
	.align		4
.L_11:
        /*0018*/ 	.byte	0x03, 0x50
        /*001a*/ 	.short	0x0000


	//----- nvinfo : EIATTR_MAXREG_COUNT
	.align		4
        /*001c*/ 	.byte	0x03, 0x1b
        /*001e*/ 	.short	0x00ff


	//----- nvinfo : EIATTR_MERCURY_ISA_VERSION
	.align		4
        /*0020*/ 	.byte	0x03, 0x5f
        /*0022*/ 	.short	0x0101


	//----- nvinfo : EIATTR_VRC_CTA_INIT_COUNT
	.align		4
        /*0024*/ 	.byte	0x02, 0x4a
	.zero		1
	.zero		1


	//----- nvinfo : EIATTR_EXIT_INSTR_OFFSETS
	.align		4
        /*0028*/ 	.byte	0x04, 0x1c
        /*002a*/ 	.short	(.L_13 - .L_12)


	//   ....[0]....
.L_12:
        /*002c*/ 	.word	0x00000060


	//   ....[1]....
        /*0030*/ 	.word	0x00000120


	//   ....[2]....
        /*0034*/ 	.word	0x00000250


	//   ....[3]....
        /*0038*/ 	.word	0x000002b0


	//----- nvinfo : EIATTR_CRS_STACK_SIZE
	.align		4
.L_13:
        /*003c*/ 	.byte	0x04, 0x1e
        /*003e*/ 	.short	(.L_15 - .L_14)
.L_14:
        /*0040*/ 	.word	0x00000000


	//----- nvinfo : EIATTR_CBANK_PARAM_SIZE
	.align		4
.L_15:
        /*0044*/ 	.byte	0x03, 0x19
        /*0046*/ 	.short	0x0008


	//----- nvinfo : EIATTR_PARAM_CBANK
	.align		4
        /*0048*/ 	.byte	0x04, 0x0a
        /*004a*/ 	.short	(.L_17 - .L_16)
	.align		4
.L_16:
        /*004c*/ 	.word	index@(.nv.constant0._Z13processMatrixPi)
        /*0050*/ 	.short	0x0380
        /*0052*/ 	.short	0x0008


	//----- nvinfo : EIATTR_SW_WAR
	.align		4
.L_17:
        /*0054*/ 	.byte	0x04, 0x36
        /*0056*/ 	.short	(.L_19 - .L_18)
.L_18:
        /*0058*/ 	.word	0x00000008
.L_19:


//--------------------- .nv.callgraph             --------------------------
	.section	.nv.callgraph,"",@"SHT_CUDA_CALLGRAPH"
	.align	4
	.sectionentsize	8
	.align		4
        /*0000*/ 	.word	0x00000000
	.align		4
        /*0004*/ 	.word	0xffffffff
	.align		4
        /*0008*/ 	.word	0x00000000
	.align		4
        /*000c*/ 	.word	0xfffffffe
	.align		4
        /*0010*/ 	.word	0x00000000
	.align		4
        /*0014*/ 	.word	0xfffffffd
	.align		4
        /*0018*/ 	.word	0x00000000
	.align		4
        /*001c*/ 	.word	0xfffffffc


//--------------------- .text._Z13processMatrixPi --------------------------
	.section	.text._Z13processMatrixPi,"ax",@progbits
	.align	128
        .global         _Z13processMatrixPi
        .type           _Z13processMatrixPi,@function
        .size           _Z13processMatrixPi,(.L_x_18 - _Z13processMatrixPi)
        .other          _Z13processMatrixPi,@"STO_CUDA_ENTRY STV_DEFAULT"
_Z13processMatrixPi:
.text._Z13processMatrixPi:
[----:B------:R-:W-:Y:S01]  /*0000*/  LDC R1, c[0x0][0x37c] ;  /* 0x0000df00ff017b82 */ /* 0x000fe20000000800 */
[----:B------:R-:W0:Y:S07]  /*0010*/  S2R R0, SR_TID.X ;  /* 0x0000000000007919 */ /* 0x000e2e0000002100 */
[----:B------:R-:W0:Y:S08]  /*0020*/  S2UR UR4, SR_CTAID.X ;  /* 0x00000000000479c3 */ /* 0x000e300000002500 */
[----:B------:R-:W0:Y:S02]  /*0030*/  LDC R5, c[0x0][0x360] ;  /* 0x0000d800ff057b82 */ /* 0x000e240000000800 */
[----:B0-----:R-:W-:-:S05]  /*0040*/  IMAD R5, R5, UR4, R0 ;  /* 0x0000000405057c24 */ /* 0x001fca000f8e0200 */
[----:B------:R-:W-:-:S13]  /*0050*/  ISETP.GT.AND P0, PT, R5, 0xf, PT ;  /* 0x0000000f0500780c */ /* 0x000fda0003f04270 */
[----:B------:R-:W-:Y:S05]  /*0060*/  @P0 EXIT ;  /* 0x000000000000094d */ /* 0x000fea0003800000 */
[----:B------:R-:W0:Y:S01]  /*0070*/  LDC.64 R2, c[0x0][0x380] ;  /* 0x0000e000ff027b82 */ /* 0x000e220000000a00 */
[----:B------:R-:W-:Y:S01]  /*0080*/  SHF.R.S32.HI R0, RZ, 0x1f, R5 ;  /* 0x0000001fff007819 */ /* 0x000fe20000011405 */
[----:B------:R-:W1:Y:S03]  /*0090*/  LDCU.64 UR4, c[0x0][0x358] ;  /* 0x00006b00ff0477ac */ /* 0x000e660008000a00 */
[----:B------:R-:W-:-:S04]  /*00a0*/  LEA.HI R0, R0, R5, RZ, 0x2 ;  /* 0x0000000500007211 */ /* 0x000fc800078f10ff */
[----:B------:R-:W-:Y:S02]  /*00b0*/  LOP3.LUT R4, R0, 0xfffffffc, RZ, 0xc0, !PT ;  /* 0xfffffffc00047812 */ /* 0x000fe400078ec0ff */
[----:B------:R-:W-:Y:S01]  /*00c0*/  SHF.R.S32.HI R0, RZ, 0x2, R0 ;  /* 0x00000002ff007819 */ /* 0x000fe20000011400 */
[C---:B0-----:R-:W-:Y:S01]  /*00d0*/  IMAD.WIDE R2, R5.reuse, 0x4, R2 ;  /* 0x0000000405027825 */ /* 0x041fe200078e0202 */
[----:B------:R-:W-:-:S04]  /*00e0*/  IADD3 R5, PT, PT, R5, -R4, RZ ;  /* 0x8000000405057210 */ /* 0x000fc80007ffe0ff */
[----:B------:R-:W-:Y:S01]  /*00f0*/  ISETP.NE.AND P0, PT, R0, R5, PT ;  /* 0x000000050000720c */ /* 0x000fe20003f05270 */
[----:B-1----:R0:W5:-:S12]  /*0100*/  LDG.E R6, desc[UR4][R2.64] ;  /* 0x0000000402067981 */ /* 0x002158000c1e1900 */
[----:B------:R0:W-:Y:S01]  /*0110*/  @!P0 STG.E desc[UR4][R2.64], RZ ;  /* 0x000000ff02008986 */ /* 0x0001e2000c101904 */
[----:B------:R-:W-:Y:S05]  /*0120*/  @!P0 EXIT ;  /* 0x000000000000894d */ /* 0x000fea0003800000 */
[----:B------:R-:W-:-:S13]  /*0130*/  ISETP.GE.AND P0, PT, R0, R5, PT ;  /* 0x000000050000720c */ /* 0x000fda0003f06270 */
[----:B------:R-:W-:Y:S05]  /*0140*/  @!P0 BRA `(.L_x_0) ;  /* 0x0000000000448947 */ /* 0x000fea0003800000 */
[----:B-----5:R-:W-:Y:S01]  /*0150*/  ISETP.NE.AND P0, PT, R6, RZ, PT ;  /* 0x000000ff0600720c */ /* 0x020fe20003f05270 */
[----:B------:R-:W-:Y:S01]  /*0160*/  BSSY.RECONVERGENT B0, `(.L_x_1) ;  /* 0x000000d000007945 */ /* 0x000fe20003800200 */
[----:B------:R-:W-:-:S11]  /*0170*/  IMAD.MOV.U32 R5, RZ, RZ, RZ ;  /* 0x000000ffff057224 */ /* 0x000fd600078e00ff */
[----:B------:R-:W-:Y:S05]  /*0180*/  @!P0 BRA `(.L_x_2) ;  /* 0x0000000000288947 */ /* 0x000fea0003800000 */
[----:B------:R-:W-:-:S07]  /*0190*/  HFMA2 R5, -RZ, RZ, 0, 0 ;  /* 0x00000000ff057431 */ /* 0x000fce00000001ff */
.L_x_3:
[C---:B------:R-:W-:Y:S02]  /*01a0*/  VIADD R4, R6.reuse, 0x9 ;  /* 0x0000000906047836 */ /* 0x040fe40000000000 */
[----:B------:R-:W-:-:S03]  /*01b0*/  IMAD.HI R0, R6, 0x66666667, RZ ;  /* 0x6666666706007827 */ /* 0x000fc600078e02ff */
[----:B------:R-:W-:Y:S02]  /*01c0*/  ISETP.GT.U32.AND P0, PT, R4, 0x12, PT ;  /* 0x000000120400780c */ /* 0x000fe40003f04070 */
[----:B------:R-:W-:-:S04]  /*01d0*/  SHF.R.U32.HI R7, RZ, 0x1f, R0 ;  /* 0x0000001fff077819 */ /* 0x000fc80000011600 */
[----:B------:R-:W-:-:S05]  /*01e0*/  LEA.HI.SX32 R7, R0, R7, 0x1e ;  /* 0x0000000700077211 */ /* 0x000fca00078ff2ff */
[----:B------:R-:W-:Y:S02]  /*01f0*/  IMAD R0, R7, -0xa, R6 ;  /* 0xfffffff607007824 */ /* 0x000fe400078e0206 */
[----:B------:R-:W-:-:S03]  /*0200*/  IMAD.MOV.U32 R6, RZ, RZ, R7 ;  /* 0x000000ffff067224 */ /* 0x000fc600078e0007 */
[----:B------:R-:W-:Y:S01]  /*0210*/  IADD3 R5, PT, PT, R0, R5, RZ ;  /* 0x0000000500057210 */ /* 0x000fe20007ffe0ff */
[----:B------:R-:W-:Y:S06]  /*0220*/  @P0 BRA `(.L_x_3) ;  /* 0xfffffffc00dc0947 */ /* 0x000fec000383ffff */
.L_x_2:
[----:B------:R-:W-:Y:S05]  /*0230*/  BSYNC.RECONVERGENT B0 ;  /* 0x0000000000007941 */ /* 0x000fea0003800200 */
.L_x_1:
[----:B------:R-:W-:Y:S01]  /*0240*/  STG.E desc[UR4][R2.64], R5 ;  /* 0x0000000502007986 */ /* 0x000fe2000c101904 */
[----:B------:R-:W-:Y:S05]  /*0250*/  EXIT ;  /* 0x000000000000794d */ /* 0x000fea0003800000 */
.L_x_0:
[----:B------:R-:W-:Y:S01]  /*0260*/  BSSY.RECONVERGENT B2, `(.L_x_4) ;  /* 0x0000003000027945 */ /* 0x000fe20003800200 */
[----:B------:R-:W-:-:S07]  /*0270*/  MOV R0, 0x290 ;  /* 0x0000029000007802 */ /* 0x000fce0000000f00 */
[----:B0----5:R-:W-:Y:S05]  /*0280*/  CALL.REL.NOINC `($_Z13processMatrixPi$_Z9factoriali) ;  /* 0x00000000000c7944 */ /* 0x021fea0003c00000 */
[----:B------:R-:W-:Y:S05]  /*0290*/  BSYNC.RECONVERGENT B2 ;  /* 0x0000000000027941 */ /* 0x000fea0003800200 */
.L_x_4:
[----:B------:R-:W-:Y:S01]  /*02a0*/  STG.E desc[UR4][R2.64], R8 ;  /* 0x0000000802007986 */ /* 0x000fe2000c101904 */
[----:B------:R-:W-:Y:S05]  /*02b0*/  EXIT ;  /* 0x000000000000794d */ /* 0x000fea0003800000 */
        .type           $_Z13processMatrixPi$_Z9factoriali,@function
        .size           $_Z13processMatrixPi$_Z9factoriali,(.L_x_18 - $_Z13processMatrixPi$_Z9factoriali)
$_Z13processMatrixPi$_Z9factoriali:
[----:B------:R-:W-:Y:S02]  /*02c0*/  ISETP.GE.AND P0, PT, R6, 0x2, PT ;  /* 0x000000020600780c */ /* 0x000fe40003f06270 */
[----:B------:R-:W-:-:S11]  /*02d0*/  MOV R8, 0x1 ;  /* 0x0000000100087802 */ /* 0x000fd60000000f00 */
[----:B------:R-:W-:Y:S05]  /*02e0*/  @!P0 BRA `(.L_x_5) ;  /* 0x0000000400808947 */ /* 0x000fea0003800000 */
[C---:B------:R-:W-:Y:S01]  /*02f0*/  VIADD R4, R6.reuse, 0xfffffffe ;  /* 0xfffffffe06047836 */ /* 0x040fe20000000000 */
[----:B------:R-:W-:Y:S01]  /*0300*/  IADD3 R5, PT, PT, R6, -0x1, RZ ;  /* 0xffffffff06057810 */ /* 0x000fe20007ffe0ff */
[----:B------:R-:W-:Y:S01]  /*0310*/  BSSY.RECONVERGENT B1, `(.L_x_6) ;  /* 0x0000054000017945 */ /* 0x000fe20003800200 */
[----:B------:R-:W-:Y:S02]  /*0320*/  IMAD.MOV.U32 R8, RZ, RZ, 0x1 ;  /* 0x00000001ff087424 */ /* 0x000fe400078e00ff */
[----:B------:R-:W-:Y:S02]  /*0330*/  ISETP.GE.U32.AND P0, PT, R4, 0x3, PT ;  /* 0x000000030400780c */ /* 0x000fe40003f06070 */
[----:B------:R-:W-:-:S11]  /*0340*/  LOP3.LUT R4, R5, 0x3, RZ, 0xc0, !PT ;  /* 0x0000000305047812 */ /* 0x000fd600078ec0ff */
[----:B------:R-:W-:Y:S05]  /*0350*/  @!P0 BRA `(.L_x_7) ;  /* 0x00000004003c8947 */ /* 0x000fea0003800000 */
[----:B------:R-:W-:Y:S01]  /*0360*/  LOP3.LUT R6, R5, 0xfffffffc, RZ, 0xc0, !PT ;  /* 0xfffffffc05067812 */ /* 0x000fe200078ec0ff */
[----:B------:R-:W-:Y:S01]  /*0370*/  BSSY.RECONVERGENT B0, `(.L_x_8) ;  /* 0x000004c000007945 */ /* 0x000fe20003800200 */
[----:B------:R-:W-:Y:S02]  /*0380*/  IMAD.MOV.U32 R8, RZ, RZ, 0x1 ;  /* 0x00000001ff087424 */ /* 0x000fe400078e00ff */
[----:B------:R-:W-:-:S04]  /*0390*/  IADD3 R6, PT, PT, -R6, RZ, RZ ;  /* 0x000000ff06067210 */ /* 0x000fc80007ffe1ff */
[----:B------:R-:W-:-:S13]  /*03a0*/  ISETP.GE.AND P0, PT, R6, RZ, PT ;  /* 0x000000ff0600720c */ /* 0x000fda0003f06270 */
[----:B------:R-:W-:Y:S05]  /*03b0*/  @P0 BRA `(.L_x_9) ;  /* 0x0000000000f40947 */ /* 0x000fea0003800000 */
[----:B------:R-:W-:Y:S01]  /*03c0*/  IADD3 R7, PT, PT, -R6, RZ, RZ ;  /* 0x000000ff06077210 */ /* 0x000fe20007ffe1ff */
[----:B------:R-:W-:Y:S01]  /*03d0*/  BSSY.RECONVERGENT B3, `(.L_x_10) ;  /* 0x0000024000037945 */ /* 0x000fe20003800200 */
[----:B------:R-:W-:Y:S02]  /*03e0*/  PLOP3.LUT P0, PT, PT, PT, PT, 0x80, 0x8 ;  /* 0x000000000008781c */ /* 0x000fe40003f0f070 */
[----:B------:R-:W-:-:S13]  /*03f0*/  ISETP.GT.AND P1, PT, R7, 0xc, PT ;  /* 0x0000000c0700780c */ /* 0x000fda0003f24270 */
[----:B------:R-:W-:Y:S05]  /*0400*/  @!P1 BRA `(.L_x_11) ;  /* 0x0000000000809947 */ /* 0x000fea0003800000 */
[----:B------:R-:W-:-:S13]  /*0410*/  PLOP3.LUT P0, PT, PT, PT, PT, 0x8, 0x80 ;  /* 0x000000000080781c */ /* 0x000fda0003f0e170 */
.L_x_12:
[C---:B------:R-:W-:Y:S01]  /*0420*/  IMAD R8, R5.reuse, R8, R8 ;  /* 0x0000000805087224 */ /* 0x040fe200078e0208 */
[C---:B------:R-:W-:Y:S01]  /*0430*/  IADD3 R7, PT, PT, R5.reuse, -0x2, RZ ;  /* 0xfffffffe05077810 */ /* 0x040fe20007ffe0ff */
[C---:B------:R-:W-:Y:S01]  /*0440*/  VIADD R9, R5.reuse, 0xffffffff ;  /* 0xffffffff05097836 */ /* 0x040fe20000000000 */
[----:B------:R-:W-:Y:S01]  /*0450*/  IADD3 R6, PT, PT, R6, 0x10, RZ ;  /* 0x0000001006067810 */ /* 0x000fe20007ffe0ff */
[----:B------:R-:W-:Y:S02]  /*0460*/  IMAD R8, R8, R5, RZ ;  /* 0x0000000508087224 */ /* 0x000fe400078e02ff */
[----:B------:R-:W-:Y:S01]  /*0470*/  VIADD R10, R5, 0xfffffffc ;  /* 0xfffffffc050a7836 */ /* 0x000fe20000000000 */
[----:B------:R-:W-:Y:S01]  /*0480*/  ISETP.GE.AND P1, PT, R6, -0xc, PT ;  /* 0xfffffff40600780c */ /* 0x000fe20003f26270 */
[----:B------:R-:W-:-:S04]  /*0490*/  IMAD R8, R9, R8, RZ ;  /* 0x0000000809087224 */ /* 0x000fc800078e02ff */
[----:B------:R-:W-:Y:S01]  /*04a0*/  IMAD R7, R7, R8, RZ ;  /* 0x0000000807077224 */ /* 0x000fe200078e02ff */
[----:B------:R-:W-:-:S03]  /*04b0*/  IADD3 R8, PT, PT, R5, -0x5, RZ ;  /* 0xfffffffb05087810 */ /* 0x000fc60007ffe0ff */
[----:B------:R-:W-:-:S04]  /*04c0*/  IMAD R7, R7, R10, R7 ;  /* 0x0000000a07077224 */ /* 0x000fc800078e0207 */
[----:B------:R-:W-:Y:S01]  /*04d0*/  IMAD R9, R10, R7, RZ ;  /* 0x000000070a097224 */ /* 0x000fe200078e02ff */
[C---:B------:R-:W-:Y:S01]  /*04e0*/  IADD3 R10, PT, PT, R5.reuse, -0x8, RZ ;  /* 0xfffffff8050a7810 */ /* 0x040fe20007ffe0ff */
[----:B------:R-:W-:Y:S02]  /*04f0*/  VIADD R7, R5, 0xfffffffa ;  /* 0xfffffffa05077836 */ /* 0x000fe40000000000 */
[----:B------:R-:W-:-:S04]  /*0500*/  IMAD R8, R8, R9, RZ ;  /* 0x0000000908087224 */ /* 0x000fc800078e02ff */
[----:B------:R-:W-:Y:S02]  /*0510*/  IMAD R7, R7, R8, RZ ;  /* 0x0000000807077224 */ /* 0x000fe400078e02ff */
[----:B------:R-:W-:Y:S02]  /*0520*/  VIADD R8, R5, 0xfffffff7 ;  /* 0xfffffff705087836 */ /* 0x000fe40000000000 */
[----:B------:R-:W-:-:S04]  /*0530*/  IMAD R7, R7, R10, R7 ;  /* 0x0000000a07077224 */ /* 0x000fc800078e0207 */
[----:B------:R-:W-:Y:S01]  /*0540*/  IMAD R9, R10, R7, RZ ;  /* 0x000000070a097224 */ /* 0x000fe200078e02ff */
[C---:B------:R-:W-:Y:S01]  /*0550*/  IADD3 R7, PT, PT, R5.reuse, -0xa, RZ ;  /* 0xfffffff605077810 */ /* 0x040fe20007ffe0ff */
[C---:B------:R-:W-:Y:S02]  /*0560*/  VIADD R10, R5.reuse, 0xfffffff4 ;  /* 0xfffffff4050a7836 */ /* 0x040fe40000000000 */
[----:B------:R-:W-:Y:S02]  /*0570*/  IMAD R8, R8, R9, RZ ;  /* 0x0000000908087224 */ /* 0x000fe400078e02ff */
[----:B------:R-:W-:Y:S02]  /*0580*/  VIADD R9, R5, 0xfffffff3 ;  /* 0xfffffff305097836 */ /* 0x000fe40000000000 */
[----:B------:R-:W-:Y:S01]  /*0590*/  IMAD R7, R7, R8, RZ ;  /* 0x0000000807077224 */ /* 0x000fe200078e02ff */
[C---:B------:R-:W-:Y:S01]  /*05a0*/  IADD3 R8, PT, PT, R5.reuse, -0xe, RZ ;  /* 0xfffffff205087810 */ /* 0x040fe20007ffe0ff */
[----:B------:R-:W-:-:S02]  /*05b0*/  VIADD R5, R5, 0xfffffff0 ;  /* 0xfffffff005057836 */ /* 0x000fc40000000000 */
[----:B------:R-:W-:-:S04]  /*05c0*/  IMAD R7, R7, R10, R7 ;  /* 0x0000000a07077224 */ /* 0x000fc800078e0207 */
[----:B------:R-:W-:-:S04]  /*05d0*/  IMAD R10, R10, R7, RZ ;  /* 0x000000070a0a7224 */ /* 0x000fc800078e02ff */
[----:B------:R-:W-:-:S04]  /*05e0*/  IMAD R9, R9, R10, RZ ;  /* 0x0000000a09097224 */ /* 0x000fc800078e02ff */
[----:B------:R-:W-:Y:S01]  /*05f0*/  IMAD R8, R8, R9, RZ ;  /* 0x0000000908087224 */ /* 0x000fe200078e02ff */
[----:B------:R-:W-:Y:S06]  /*0600*/  @!P1 BRA `(.L_x_12) ;  /* 0xfffffffc00849947 */ /* 0x000fec000383ffff */
.L_x_11:
[----:B------:R-:W-:Y:S05]  /*0610*/  BSYNC.RECONVERGENT B3 ;  /* 0x0000000000037941 */ /* 0x000fea0003800200 */
.L_x_10:
[----:B------:R-:W-:Y:S01]  /*0620*/  IADD3 R7, PT, PT, -R6, RZ, RZ ;  /* 0x000000ff06077210 */ /* 0x000fe20007ffe1ff */
[----:B------:R-:W-:Y:S03]  /*0630*/  BSSY.RECONVERGENT B3, `(.L_x_13) ;  /* 0x0000013000037945 */ /* 0x000fe60003800200 */
[----:B------:R-:W-:-:S13]  /*0640*/  ISETP.GT.AND P1, PT, R7, 0x4, PT ;  /* 0x000000040700780c */ /* 0x000fda0003f24270 */
[----:B------:R-:W-:Y:S05]  /*0650*/  @!P1 BRA `(.L_x_14) ;  /* 0x0000000000409947 */ /* 0x000fea0003800000 */
[----:B------:R-:W-:Y:S01]  /*0660*/  IMAD R8, R8, R5, R8 ;  /* 0x0000000508087224 */ /* 0x000fe200078e0208 */
[C---:B------:R-:W-:Y:S01]  /*0670*/  IADD3 R7, PT, PT, R5.reuse, -0x2, RZ ;  /* 0xfffffffe05077810 */ /* 0x040fe20007ffe0ff */
[C---:B------:R-:W-:Y:S01]  /*0680*/  VIADD R9, R5.reuse, 0xffffffff ;  /* 0xffffffff05097836 */ /* 0x040fe20000000000 */
[C---:B------:R-:W-:Y:S01]  /*0690*/  IADD3 R10, PT, PT, R5.reuse, -0x4, RZ ;  /* 0xfffffffc050a7810 */ /* 0x040fe20007ffe0ff */
[----:B------:R-:W-:Y:S01]  /*06a0*/  IMAD R8, R5, R8, RZ ;  /* 0x0000000805087224 */ /* 0x000fe200078e02ff */
[----:B------:R-:W-:Y:S02]  /*06b0*/  PLOP3.LUT P0, PT, PT, PT, PT, 0x8, 0x80 ;  /* 0x000000000080781c */ /* 0x000fe40003f0e170 */
[----:B------:R-:W-:Y:S01]  /*06c0*/  IADD3 R6, PT, PT, R6, 0x8, RZ ;  /* 0x0000000806067810 */ /* 0x000fe20007ffe0ff */
[----:B------:R-:W-:Y:S02]  /*06d0*/  IMAD R8, R9, R8, RZ ;  /* 0x0000000809087224 */ /* 0x000fe400078e02ff */
[----:B------:R-:W-:-:S02]  /*06e0*/  VIADD R9, R5, 0xfffffffb ;  /* 0xfffffffb05097836 */ /* 0x000fc40000000000 */
[----:B------:R-:W-:Y:S01]  /*06f0*/  IMAD R7, R7, R8, RZ ;  /* 0x0000000807077224 */ /* 0x000fe200078e02ff */
[C---:B------:R-:W-:Y:S01]  /*0700*/  IADD3 R8, PT, PT, R5.reuse, -0x6, RZ ;  /* 0xfffffffa05087810 */ /* 0x040fe20007ffe0ff */
[----:B------:R-:W-:Y:S02]  /*0710*/  VIADD R5, R5, 0xfffffff8 ;  /* 0xfffffff805057836 */ /* 0x000fe40000000000 */
[----:B------:R-:W-:-:S04]  /*0720*/  IMAD R7, R7, R10, R7 ;  /* 0x0000000a07077224 */ /* 0x000fc800078e0207 */
[----:B------:R-:W-:-:S04]  /*0730*/  IMAD R10, R10, R7, RZ ;  /* 0x000000070a0a7224 */ /* 0x000fc800078e02ff */
[----:B------:R-:W-:-:S04]  /*0740*/  IMAD R9, R9, R10, RZ ;  /* 0x0000000a09097224 */ /* 0x000fc800078e02ff */
[----:B------:R-:W-:-:S07]  /*0750*/  IMAD R8, R8, R9, RZ ;  /* 0x0000000908087224 */ /* 0x000fce00078e02ff */
.L_x_14:
[----:B------:R-:W-:Y:S05]  /*0760*/  BSYNC.RECONVERGENT B3 ;  /* 0x0000000000037941 */ /* 0x000fea0003800200 */
.L_x_13:
[----:B------:R-:W-:-:S13]  /*0770*/  ISETP.NE.OR P0, PT, R6, RZ, P0 ;  /* 0x000000ff0600720c */ /* 0x000fda0000705670 */
[----:B------:R-:W-:Y:S05]  /*0780*/  @!P0 BRA `(.L_x_15) ;  /* 0x0000000000288947 */ /* 0x000fea0003800000 */
.L_x_9:
[----:B------:R-:W-:Y:S01]  /*0790*/  IADD3 R6, PT, PT, R6, 0x4, RZ ;  /* 0x0000000406067810 */ /* 0x000fe20007ffe0ff */
[C---:B------:R-:W-:Y:S01]  /*07a0*/  IMAD R8, R5.reuse, R8, R8 ;  /* 0x0000000805087224 */ /* 0x040fe200078e0208 */
[C---:B------:R-:W-:Y:S02]  /*07b0*/  IADD3 R7, PT, PT, R5.reuse, -0x1, RZ ;  /* 0xffffffff05077810 */ /* 0x040fe40007ffe0ff */
[----:B------:R-:W-:Y:S01]  /*07c0*/  ISETP.NE.AND P0, PT, R6, RZ, PT ;  /* 0x000000ff0600720c */ /* 0x000fe20003f05270 */
[----:B------:R-:W-:Y:S02]  /*07d0*/  IMAD R10, R8, R5, RZ ;  /* 0x00000005080a7224 */ /* 0x000fe400078e02ff */
[C---:B------:R-:W-:Y:S01]  /*07e0*/  VIADD R8, R5.reuse, 0xfffffffe ;  /* 0xfffffffe05087836 */ /* 0x040fe20000000000 */
[----:B------:R-:W-:Y:S01]  /*07f0*/  IADD3 R5, PT, PT, R5, -0x4, RZ ;  /* 0xfffffffc05057810 */ /* 0x000fe20007ffe0ff */
[----:B------:R-:W-:-:S04]  /*0800*/  IMAD R7, R7, R10, RZ ;  /* 0x0000000a07077224 */ /* 0x000fc800078e02ff */
[----:B------:R-:W-:-:S04]  /*0810*/  IMAD R8, R8, R7, RZ ;  /* 0x0000000708087224 */ /* 0x000fc800078e02ff */
[----:B------:R-:W-:Y:S05]  /*0820*/  @P0 BRA `(.L_x_9) ;  /* 0xfffffffc00d80947 */ /* 0x000fea000383ffff */
.L_x_15:
[----:B------:R-:W-:Y:S05]  /*0830*/  BSYNC.RECONVERGENT B0 ;  /* 0x0000000000007941 */ /* 0x000fea0003800200 */
.L_x_8:
[----:B------:R-:W-:-:S07]  /*0840*/  IADD3 R6, PT, PT, R5, 0x1, RZ ;  /* 0x0000000105067810 */ /* 0x000fce0007ffe0ff */
.L_x_7:
[----:B------:R-:W-:Y:S05]  /*0850*/  BSYNC.RECONVERGENT B1 ;  /* 0x0000000000017941 */ /* 0x000fea0003800200 */
.L_x_6:
[----:B------:R-:W-:-:S13]  /*0860*/  ISETP.NE.AND P0, PT, R4, RZ, PT ;  /* 0x000000ff0400720c */ /* 0x000fda0003f05270 */
[----:B------:R-:W-:Y:S05]  /*0870*/  @!P0 BRA `(.L_x_5) ;  /* 0x00000000001c8947 */ /* 0x000fea0003800000 */
[----:B------:R-:W-:-:S07]  /*0880*/  IMAD.MOV R4, RZ, RZ, -R4 ;  /* 0x000000ffff047224 */ /* 0x000fce00078e0a04 */
.L_x_16:
[----:B------:R-:W-:Y:S01]  /*0890*/  IADD3 R4, PT, PT, R4, 0x1, RZ ;  /* 0x0000000104047810 */ /* 0x000fe20007ffe0ff */
[----:B------:R-:W-:Y:S01]  /*08a0*/  IMAD R8, R8, R6, RZ ;  /* 0x0000000608087224 */ /* 0x000fe200078e02ff */
[----:B------:R-:W-:Y:S02]  /*08b0*/  IADD3 R5, PT, PT, R6, -0x1, RZ ;  /* 0xffffffff06057810 */ /* 0x000fe40007ffe0ff */
[----:B------:R-:W-:-:S03]  /*08c0*/  ISETP.NE.AND P0, PT, R4, RZ, PT ;  /* 0x000000ff0400720c */ /* 0x000fc60003f05270 */
[----:B------:R-:W-:-:S10]  /*08d0*/  IMAD.MOV.U32 R6, RZ, RZ, R5 ;  /* 0x000000ffff067224 */ /* 0x000fd400078e0005 */
[----:B------:R-:W-:Y:S05]  /*08e0*/  @P0 BRA `(.L_x_16) ;  /* 0xfffffffc00e80947 */ /* 0x000fea000383ffff */
.L_x_5:
[----:B------:R-:W-:Y:S01]  /*08f0*/  HFMA2 R5, -RZ, RZ, 0, 0 ;  /* 0x00000000ff057431 */ /* 0x000fe200000001ff */
[----:B------:R-:W-:-:S04]  /*0900*/  MOV R4, R0 ;  /* 0x0000000000047202 */ /* 0x000fc80000000f00 */
[----:B------:R-:W-:Y:S05]  /*0910*/  RET.REL.NODEC R4 `(_Z13processMatrixPi) ;  /* 0xfffffff404b87950 */ /* 0x000fea0003c3ffff */
.L_x_17:
[----:B------:R-:W-:-:S00]  /*0920*/  BRA `(.L_x_17) ;  /* 0xfffffffc00fc7947 */ /* 0x000fc0000383ffff */
[----:B------:R-:W-:-:S00]  /*0930*/  NOP ;  /* 0x0000000000007918 */ /* 0x000fc00000000000 */
        /* <DEDUP_REMOVED lines=12> */
.L_x_18:


//--------------------- .nv.shared.reserved.0     --------------------------
	.section	.nv.shared.reserved.0,"aw",@nobits
	.weak		__nv_reservedSMEM_offset_0_alias
	.size		__nv_reservedSMEM_offset_0_alias, 0, 64
	.other		__nv_reservedSMEM_offset_0_alias,@"STO_CUDA_RESERVED_SHARED STV_DEFAULT"
__nv_reservedSMEM_offset_0_alias:
	.zero		0
	.zero		64


//--------------------- .nv.constant0._Z13processMatrixPi --------------------------
	.section	.nv.constant0._Z13processMatrixPi,"a",@progbits
	.sectionflags	@""
	.align	4
.nv.constant0._Z13processMatrixPi:
	.zero		904


//--------------------- SYMBOLS --------------------------

	.type		.nv.reservedSmem.offset0,@object
	.size		.nv.reservedSmem.offset0,0x4
